	.headerflags	@"EF_CUDA_TEXMODE_UNIFIED EF_CUDA_64BIT_ADDRESS EF_CUDA_ACCELERATORS EF_CUDA_SM90 EF_CUDA_VIRTUAL_SM(EF_CUDA_SM90)"
	.elftype	@"ET_EXEC"


//--------------------- .nv.info                  --------------------------
	.section	.nv.info,"",@"SHT_CUDA_INFO"
	.align	4


	//----- nvinfo : EIATTR_REGCOUNT
	.align		4
        /*0000*/ 	.byte	0x04, 0x2f
        /*0002*/ 	.short	(.L_1 - .L_0)
	.align		4
.L_0:
        /*0004*/ 	.word	index@(triton_poi_fused_convolution_6)
        /*0008*/ 	.word	0x0000000c


	//----- nvinfo : EIATTR_MIN_STACK_SIZE
	.align		4
.L_1:
        /*000c*/ 	.byte	0x04, 0x12
        /*000e*/ 	.short	(.L_3 - .L_2)
	.align		4
.L_2:
        /*0010*/ 	.word	index@(triton_poi_fused_convolution_6)
        /*0014*/ 	.word	0x00000000


	//----- nvinfo : EIATTR_FRAME_SIZE
	.align		4
.L_3:
        /*0018*/ 	.byte	0x04, 0x11
        /*001a*/ 	.short	(.L_5 - .L_4)
	.align		4
.L_4:
        /*001c*/ 	.word	index@(triton_poi_fused_convolution_6)
        /*0020*/ 	.word	0x00000000


	//----- nvinfo : EIATTR_MIN_STACK_SIZE
	.align		4
.L_5:
        /*0024*/ 	.byte	0x04, 0x12
        /*0026*/ 	.short	(.L_7 - .L_6)
	.align		4
.L_6:
        /*0028*/ 	.word	index@(triton_poi_fused_convolution_6)
        /*002c*/ 	.word	0x00000000
.L_7:


//--------------------- .nv.info.triton_poi_fused_convolution_6 --------------------------
	.section	.nv.info.triton_poi_fused_convolution_6,"",@"SHT_CUDA_INFO"
	.sectionflags	@""
	.align	4


	//----- nvinfo : EIATTR_CUDA_API_VERSION
	.align		4
        /*0000*/ 	.byte	0x04, 0x37
        /*0002*/ 	.short	(.L_9 - .L_8)
.L_8:
        /*0004*/ 	.word	0x0000007c


	//----- nvinfo : EIATTR_KPARAM_INFO
	.align		4
.L_9:
        /*0008*/ 	.byte	0x04, 0x17
        /*000a*/ 	.short	(.L_11 - .L_10)
.L_10:
        /*000c*/ 	.word	0x00000000
        /*0010*/ 	.short	0x0002
        /*0012*/ 	.short	0x0010
        /*0014*/ 	.byte	0x00, 0xf0, 0x11, 0x00


	//----- nvinfo : EIATTR_KPARAM_INFO
	.align		4
.L_11:
        /*0018*/ 	.byte	0x04, 0x17
        /*001a*/ 	.short	(.L_13 - .L_12)
.L_12:
        /*001c*/ 	.word	0x00000000
        /*0020*/ 	.short	0x0001
        /*0022*/ 	.short	0x0008
        /*0024*/ 	.byte	0x00, 0xf4, 0x21, 0x00


	//----- nvinfo : EIATTR_KPARAM_INFO
	.align		4
.L_13:
        /*0028*/ 	.byte	0x04, 0x17
        /*002a*/ 	.short	(.L_15 - .L_14)
.L_14:
        /*002c*/ 	.word	0x00000000
        /*0030*/ 	.short	0x0000
        /*0032*/ 	.short	0x0000
        /*0034*/ 	.byte	0x00, 0xf4, 0x21, 0x00


	//----- nvinfo : EIATTR_SPARSE_MMA_MASK
	.align		4
.L_15:
        /*0038*/ 	.byte	0x03, 0x50
        /*003a*/ 	.short	0x0000


	//----- nvinfo : EIATTR_MAXREG_COUNT
	.align		4
        /*003c*/ 	.byte	0x03, 0x1b
        /*003e*/ 	.short	0x00ff


	//----- nvinfo : EIATTR_EXIT_INSTR_OFFSETS
	.align		4
        /*0040*/ 	.byte	0x04, 0x1c
        /*0042*/ 	.short	(.L_17 - .L_16)


	//   ....[0]....
.L_16:
        /*0044*/ 	.word	0x00000180


	//   ....[1]....
        /*0048*/ 	.word	0x000001a0


	//----- nvinfo : EIATTR_REQNTID
	.align		4
.L_17:
        /*004c*/ 	.byte	0x04, 0x10
        /*004e*/ 	.short	(.L_19 - .L_18)
.L_18:
        /*0050*/ 	.word	0x00000080
        /*0054*/ 	.word	0x00000001
        /*0058*/ 	.word	0x00000001


	//----- nvinfo : EIATTR_CBANK_PARAM_SIZE
	.align		4
.L_19:
        /*005c*/ 	.byte	0x03, 0x19
        /*005e*/ 	.short	0x0014


	//----- nvinfo : EIATTR_PARAM_CBANK
	.align		4
        /*0060*/ 	.byte	0x04, 0x0a
        /*0062*/ 	.short	(.L_21 - .L_20)
	.align		4
.L_20:
        /*0064*/ 	.word	index@(.nv.constant0.triton_poi_fused_convolution_6)
        /*0068*/ 	.short	0x0210
        /*006a*/ 	.short	0x0014


	//----- nvinfo : EIATTR_SW_WAR
	.align		4
.L_21:
        /*006c*/ 	.byte	0x04, 0x36
        /*006e*/ 	.short	(.L_23 - .L_22)
.L_22:
        /*0070*/ 	.word	0x00000008
.L_23:


//--------------------- .nv.callgraph             --------------------------
	.section	.nv.callgraph,"",@"SHT_CUDA_CALLGRAPH"
	.align	4
	.sectionentsize	8
	.align		4
        /*0000*/ 	.word	0x00000000
	.align		4
        /*0004*/ 	.word	0xffffffff
	.align		4
        /*0008*/ 	.word	0x00000000
	.align		4
        /*000c*/ 	.word	0xfffffffe
	.align		4
        /*0010*/ 	.word	0x00000000
	.align		4
        /*0014*/ 	.word	0xfffffffd
	.align		4
        /*0018*/ 	.word	0x00000000
	.align		4
        /*001c*/ 	.word	0xfffffffc


//--------------------- .text.triton_poi_fused_convolution_6 --------------------------
	.section	.text.triton_poi_fused_convolution_6,"ax",@progbits
	.align	128
        .global         triton_poi_fused_convolution_6
        .type           triton_poi_fused_convolution_6,@function
        .size           triton_poi_fused_convolution_6,(.L_x_1 - triton_poi_fused_convolution_6)
        .other          triton_poi_fused_convolution_6,@"STO_CUDA_ENTRY STV_DEFAULT"
triton_poi_fused_convolution_6:
.text.triton_poi_fused_convolution_6:
[----:B------:R-:W0:Y:S02]  /*0000*/  LDC R1, c[0x0][0x28] ;  /* 0x00000a00ff017b82 */ /* 0x000e240000000800 */
[----:B------:R-:W1:Y:S01]  /*0010*/  S2R R0, SR_TID.X ;  /* 0x0000000000007919 */ /* 0x000e620000002100 */
[----:B------:R-:W2:Y:S01]  /*0020*/  LDC.64 R4, c[0x0][0x218] ;  /* 0x00008600ff047b82 */ /* 0x000ea20000000a00 */
[----:B------:R-:W-:Y:S01]  /*0030*/  ULDC.64 UR4, c[0x0][0x208] ;  /* 0x0000820000047ab9 */ /* 0x000fe20000000a00 */
[----:B------:R-:W3:Y:S01]  /*0040*/  S2R R7, SR_CTAID.X ;  /* 0x0000000000077919 */ /* 0x000ee20000002500 */
[----:B-1----:R-:W-:Y:S02]  /*0050*/  LOP3.LUT R0, R0, 0x7f, RZ, 0xc0, !PT ;  /* 0x0000007f00007812 */ /* 0x002fe400078ec0ff */
[----:B---3--:R-:W-:-:S03]  /*0060*/  SHF.R.S32.HI R2, RZ, 0x18, R7 ;  /* 0x00000018ff027819 */ /* 0x008fc60000011407 */
[----:B------:R-:W-:Y:S01]  /*0070*/  IMAD R7, R7, 0x80, R0 ;  /* 0x0000008007077824 */ /* 0x000fe200078e0200 */
[----:B------:R-:W-:Y:S02]  /*0080*/  SGXT R0, R2, 0x1 ;  /* 0x000000010200781a */ /* 0x000fe40000000200 */
[----:B------:R-:W1:Y:S02]  /*0090*/  LDC.64 R2, c[0x0][0x210] ;  /* 0x00008400ff027b82 */ /* 0x000e640000000a00 */
[----:B------:R-:W-:Y:S02]  /*00a0*/  ISETP.GE.AND P0, PT, R7, 0x100, PT ;  /* 0x000001000700780c */ /* 0x000fe40003f06270 */
[----:B------:R-:W-:-:S04]  /*00b0*/  LEA.HI R0, R0, R7, RZ, 0x2 ;  /* 0x0000000700007211 */ /* 0x000fc800078f10ff */
[--C-:B------:R-:W-:Y:S02]  /*00c0*/  SHF.R.S32.HI R6, RZ, 0x2, R0.reuse ;  /* 0x00000002ff067819 */ /* 0x100fe40000011400 */
[----:B------:R-:W-:Y:S01]  /*00d0*/  SHF.R.S32.HI R9, RZ, 0x1f, R0 ;  /* 0x0000001fff097819 */ /* 0x000fe20000011400 */
[----:B------:R-:W-:-:S03]  /*00e0*/  IMAD.MOV.U32 R0, RZ, RZ, RZ ;  /* 0x000000ffff007224 */ /* 0x000fc600078e00ff */
[----:B------:R-:W-:-:S04]  /*00f0*/  LEA.HI R9, R9, R6, RZ, 0x4 ;  /* 0x0000000609097211 */ /* 0x000fc800078f20ff */
[----:B------:R-:W-:-:S05]  /*0100*/  LOP3.LUT R9, R9, 0xfffffff0, RZ, 0xc0, !PT ;  /* 0xfffffff009097812 */ /* 0x000fca00078ec0ff */
[----:B------:R-:W-:Y:S02]  /*0110*/  IMAD.IADD R9, R6, 0x1, -R9 ;  /* 0x0000000106097824 */ /* 0x000fe400078e0a09 */
[----:B-1----:R-:W-:-:S04]  /*0120*/  IMAD.WIDE R2, R7, 0x4, R2 ;  /* 0x0000000407027825 */ /* 0x002fc800078e0202 */
[----:B------:R-:W-:Y:S01]  /*0130*/  IMAD.MOV.U32 R7, RZ, RZ, RZ ;  /* 0x000000ffff077224 */ /* 0x000fe200078e00ff */
[----:B------:R-:W3:Y:S01]  /*0140*/  @!P0 LDG.E R0, desc[UR4][R2.64] ;  /* 0x0000000402008981 */ /* 0x000ee2000c1e1900 */
[----:B--2---:R-:W-:-:S05]  /*0150*/  IMAD.WIDE R4, R9, 0x4, R4 ;  /* 0x0000000409047825 */ /* 0x004fca00078e0204 */
[----:B------:R-:W3:Y:S02]  /*0160*/  @!P0 LDG.E.EL R7, desc[UR4][R4.64] ;  /* 0x0000000404078981 */ /* 0x000ee4000c2e1900 */
[----:B---3--:R-:W-:Y:S01]  /*0170*/  FADD R7, R7, R0 ;  /* 0x0000000007077221 */ /* 0x008fe20000000000 */
[----:B------:R-:W-:Y:S06]  /*0180*/  @P0 EXIT ;  /* 0x000000000000094d */ /* 0x000fec0003800000 */
[----:B------:R-:W-:Y:S01]  /*0190*/  STG.E desc[UR4][R2.64], R7 ;  /* 0x0000000702007986 */ /* 0x000fe2000c101904 */
[----:B------:R-:W-:Y:S05]  /*01a0*/  EXIT ;  /* 0x000000000000794d */ /* 0x000fea0003800000 */
.L_x_0:
[----:B------:R-:W-:-:S00]  /*01b0*/  BRA `(.L_x_0) ;  /* 0xfffffffc00fc7947 */ /* 0x000fc0000383ffff */
[----:B------:R-:W-:-:S00]  /*01c0*/  NOP ;  /* 0x0000000000007918 */ /* 0x000fc00000000000 */
        /* <DEDUP_REMOVED lines=11> */
.L_x_1:


//--------------------- .nv.constant0.triton_poi_fused_convolution_6 --------------------------
	.section	.nv.constant0.triton_poi_fused_convolution_6,"a",@progbits
	.sectionflags	@""
	.align	4
.nv.constant0.triton_poi_fused_convolution_6:
	.zero		548
